//
// Generated by NVIDIA NVVM Compiler
//
// Compiler Build ID: CL-36424714
// Cuda compilation tools, release 13.0, V13.0.88
// Based on NVVM 20.0.0
//

.version 9.0
.target sm_100
.address_size 64

	// .globl	_Z6KernelPfS_S_

.visible .entry _Z6KernelPfS_S_(
	.param .u64 .ptr .align 1 _Z6KernelPfS_S__param_0,
	.param .u64 .ptr .align 1 _Z6KernelPfS_S__param_1,
	.param .u64 .ptr .align 1 _Z6KernelPfS_S__param_2
)
{
	.reg .b32 	%r<10>;
	.reg .b32 	%f<11>;
	.reg .b64 	%rd<13>;
	.reg .b64 	%fd<11>;

	ld.param.u64 	%rd1, [_Z6KernelPfS_S__param_0];
	ld.param.u64 	%rd2, [_Z6KernelPfS_S__param_1];
	ld.param.u64 	%rd3, [_Z6KernelPfS_S__param_2];
	cvta.to.global.u64 	%rd4, %rd3;
	cvta.to.global.u64 	%rd5, %rd2;
	cvta.to.global.u64 	%rd6, %rd1;
	mov.u32 	%r1, %tid.x;
	mov.u32 	%r2, %ctaid.x;
	mov.u32 	%r3, %ntid.x;
	mad.lo.s32 	%r4, %r2, %r3, %r1;
	mov.u32 	%r5, %tid.y;
	mov.u32 	%r6, %ctaid.y;
	mov.u32 	%r7, %ntid.y;
	mad.lo.s32 	%r8, %r6, %r7, %r5;
	mul.wide.u32 	%rd7, %r4, 4;
	add.s64 	%rd8, %rd6, %rd7;
	ld.global.f32 	%f1, [%rd8];
	mul.f32 	%f2, %f1, %f1;
	cvt.f64.f32 	%fd1, %f2;
	add.f64 	%fd2, %fd1, 0d4034000000000000;
	mul.wide.u32 	%rd9, %r8, 4;
	add.s64 	%rd10, %rd5, %rd9;
	ld.global.f32 	%f3, [%rd10];
	mul.f32 	%f4, %f3, %f3;
	cvt.f64.f32 	%fd3, %f4;
	add.f64 	%fd4, %fd2, %fd3;
	cvt.f64.f32 	%fd5, %f1;
	mul.f64 	%fd6, %fd5, 0d401921FB54442D18;
	cvt.rn.f32.f64 	%f5, %fd6;
	cos.approx.f32 	%f6, %f5;
	cvt.f64.f32 	%fd7, %f3;
	mul.f64 	%fd8, %fd7, 0d401921FB54442D18;
	cvt.rn.f32.f64 	%f7, %fd8;
	cos.approx.f32 	%f8, %f7;
	add.f32 	%f9, %f6, %f8;
	cvt.f64.f32 	%fd9, %f9;
	fma.rn.f64 	%fd10, %fd9, 0dC024000000000000, %fd4;
	cvt.rn.f32.f64 	%f10, %fd10;
	mad.lo.s32 	%r9, %r4, 2500, %r8;
	mul.wide.u32 	%rd11, %r9, 4;
	add.s64 	%rd12, %rd4, %rd11;
	st.global.f32 	[%rd12], %f10;
	ret;

}


// ===== COMPILED SASS (sm_100) =====

	.target	sm_100

	.elftype	@"ET_EXEC"


//--------------------- .note.nv.tkinfo           --------------------------
	.section	.note.nv.tkinfo,"",@"SHT_NOTE"
	.sectionflags	@"SHF_NOTE_NV_TKINFO"
	.tkinfo
        /*0018*/ 	.word	0x00000002
        /*0030*/ 	.string	""
        /*0030*/ 	.string	"ptxas"
        /*0030*/ 	.string	"Cuda compilation tools, release 13.0, V13.0.88"
        /*0030*/ 	.string	"Build cuda_13.0.r13.0/compiler.36424714_0"
        /*0030*/ 	.string	"-arch sm_100 -m 64 "



//--------------------- .note.nv.cuinfo           --------------------------
	.section	.note.nv.cuinfo,"",@"SHT_NOTE"
	.sectionflags	@"SHF_NOTE_NV_CUINFO"
        /*0018*/ 	.short	0x0002
        /*001a*/ 	.short	0x0064
        /*001c*/ 	.short	0x0082
	.zero		2


//--------------------- .nv.info                  --------------------------
	.section	.nv.info,"",@"SHT_CUDA_INFO"
	.align	4


	//----- nvinfo : EIATTR_REGCOUNT
	.align		4
        /*0000*/ 	.byte	0x04, 0x2f
        /*0002*/ 	.short	(.L_1 - .L_0)
	.align		4
.L_0:
        /*0004*/ 	.word	index@(_Z6KernelPfS_S_)
        /*0008*/ 	.word	0x00000010


	//----- nvinfo : EIATTR_FRAME_SIZE
	.align		4
.L_1:
        /*000c*/ 	.byte	0x04, 0x11
        /*000e*/ 	.short	(.L_3 - .L_2)
	.align		4
.L_2:
        /*0010*/ 	.word	index@(_Z6KernelPfS_S_)
        /*0014*/ 	.word	0x00000000


	//----- nvinfo : EIATTR_MIN_STACK_SIZE
	.align		4
.L_3:
        /*0018*/ 	.byte	0x04, 0x12
        /*001a*/ 	.short	(.L_5 - .L_4)
	.align		4
.L_4:
        /*001c*/ 	.word	index@(_Z6KernelPfS_S_)
        /*0020*/ 	.word	0x00000000
.L_5:


//--------------------- .nv.compat                --------------------------
	.section	.nv.compat,"",@"SHT_CUDA_COMPAT_INFO"
	.align	4
        /*0000*/ 	.byte	0x02, 0x09, 0x00, 0x00, 0x02, 0x02, 0x01, 0x00, 0x02, 0x05, 0x05, 0x00, 0x03, 0x07, 0x01, 0x01
        /*0010*/ 	.byte	0x02, 0x03, 0x00, 0x00, 0x02, 0x06, 0x01, 0x00, 0x04, 0x0b, 0x08, 0x00, 0x01, 0x00, 0x00, 0x00
        /*0020*/ 	.byte	0x00, 0x00, 0x00, 0x00


//--------------------- .nv.info._Z6KernelPfS_S_  --------------------------
	.section	.nv.info._Z6KernelPfS_S_,"",@"SHT_CUDA_INFO"
	.sectionflags	@""
	.align	4


	//----- nvinfo : EIATTR_CUDA_API_VERSION
	.align		4
        /*0000*/ 	.byte	0x04, 0x37
        /*0002*/ 	.short	(.L_7 - .L_6)
.L_6:
        /*0004*/ 	.word	0x00000082


	//----- nvinfo : EIATTR_KPARAM_INFO
	.align		4
.L_7:
        /*0008*/ 	.byte	0x04, 0x17
        /*000a*/ 	.short	(.L_9 - .L_8)
.L_8:
        /*000c*/ 	.word	0x00000000
        /*0010*/ 	.short	0x0002
        /*0012*/ 	.short	0x0010
        /*0014*/ 	.byte	0x00, 0xf5, 0x21, 0x00


	//----- nvinfo : EIATTR_KPARAM_INFO
	.align		4
.L_9:
        /*0018*/ 	.byte	0x04, 0x17
        /*001a*/ 	.short	(.L_11 - .L_10)
.L_10:
        /*001c*/ 	.word	0x00000000
        /*0020*/ 	.short	0x0001
        /*0022*/ 	.short	0x0008
        /*0024*/ 	.byte	0x00, 0xf5, 0x21, 0x00


	//----- nvinfo : EIATTR_KPARAM_INFO
	.align		4
.L_11:
        /*0028*/ 	.byte	0x04, 0x17
        /*002a*/ 	.short	(.L_13 - .L_12)
.L_12:
        /*002c*/ 	.word	0x00000000
        /*0030*/ 	.short	0x0000
        /*0032*/ 	.short	0x0000
        /*0034*/ 	.byte	0x00, 0xf5, 0x21, 0x00


	//----- nvinfo : EIATTR_SPARSE_MMA_MASK
	.align		4
.L_13:
        /*0038*/ 	.byte	0x03, 0x50
        /*003a*/ 	.short	0x0000


	//----- nvinfo : EIATTR_MAXREG_COUNT
	.align		4
        /*003c*/ 	.byte	0x03, 0x1b
        /*003e*/ 	.short	0x00ff


	//----- nvinfo : EIATTR_MERCURY_ISA_VERSION
	.align		4
        /*0040*/ 	.byte	0x03, 0x5f
        /*0042*/ 	.short	0x0101


	//----- nvinfo : EIATTR_VRC_CTA_INIT_COUNT
	.align		4
        /*0044*/ 	.byte	0x02, 0x4a
	.zero		1
	.zero		1


	//----- nvinfo : EIATTR_EXIT_INSTR_OFFSETS
	.align		4
        /*0048*/ 	.byte	0x04, 0x1c
        /*004a*/ 	.short	(.L_15 - .L_14)


	//   ....[0]....
.L_14:
        /*004c*/ 	.word	0x000002a0


	//----- nvinfo : EIATTR_CBANK_PARAM_SIZE
	.align		4
.L_15:
        /*0050*/ 	.byte	0x03, 0x19
        /*0052*/ 	.short	0x0018


	//----- nvinfo : EIATTR_PARAM_CBANK
	.align		4
        /*0054*/ 	.byte	0x04, 0x0a
        /*0056*/ 	.short	(.L_17 - .L_16)
	.align		4
.L_16:
        /*0058*/ 	.word	index@(.nv.constant0._Z6KernelPfS_S_)
        /*005c*/ 	.short	0x0380
        /*005e*/ 	.short	0x0018


	//----- nvinfo : EIATTR_SW_WAR
	.align		4
.L_17:
        /*0060*/ 	.byte	0x04, 0x36
        /*0062*/ 	.short	(.L_19 - .L_18)
.L_18:
        /*0064*/ 	.word	0x00000008
.L_19:


//--------------------- .nv.callgraph             --------------------------
	.section	.nv.callgraph,"",@"SHT_CUDA_CALLGRAPH"
	.align	4
	.sectionentsize	8
	.align		4
        /*0000*/ 	.word	0x00000000
	.align		4
        /*0004*/ 	.word	0xffffffff
	.align		4
        /*0008*/ 	.word	0x00000000
	.align		4
        /*000c*/ 	.word	0xfffffffe
	.align		4
        /*0010*/ 	.word	0x00000000
	.align		4
        /*0014*/ 	.word	0xfffffffd
	.align		4
        /*0018*/ 	.word	0x00000000
	.align		4
        /*001c*/ 	.word	0xfffffffc


//--------------------- .text._Z6KernelPfS_S_     --------------------------
	.section	.text._Z6KernelPfS_S_,"ax",@progbits
	.align	128
        .global         _Z6KernelPfS_S_
        .type           _Z6KernelPfS_S_,@function
        .size           _Z6KernelPfS_S_,(.L_x_1 - _Z6KernelPfS_S_)
        .other          _Z6KernelPfS_S_,@"STO_CUDA_ENTRY STV_DEFAULT"
_Z6KernelPfS_S_:
.text._Z6KernelPfS_S_:
[----:B------:R-:W-:Y:S01]  /*0000*/  LDC R1, c[0x0][0x37c] ;  /* 0x0000df00ff017b82 */ /* 0x000fe20000000800 */
[----:B------:R-:W0:Y:S07]  /*0010*/  S2R R0, SR_TID.X ;  /* 0x0000000000007919 */ /* 0x000e2e0000002100 */
[----:B------:R-:W0:Y:S01]  /*0020*/  S2UR UR6, SR_CTAID.X ;  /* 0x00000000000679c3 */ /* 0x000e220000002500 */
[----:B------:R-:W1:Y:S01]  /*0030*/  LDCU.64 UR4, c[0x0][0x358] ;  /* 0x00006b00ff0477ac */ /* 0x000e620008000a00 */
[----:B------:R-:W2:Y:S06]  /*0040*/  S2R R2, SR_TID.Y ;  /* 0x0000000000027919 */ /* 0x000eac0000002200 */
[----:B------:R-:W0:Y:S08]  /*0050*/  LDC R3, c[0x0][0x360] ;  /* 0x0000d800ff037b82 */ /* 0x000e300000000800 */
[----:B------:R-:W2:Y:S08]  /*0060*/  S2UR UR7, SR_CTAID.Y ;  /* 0x00000000000779c3 */ /* 0x000eb00000002600 */
[----:B------:R-:W2:Y:S08]  /*0070*/  LDC R9, c[0x0][0x364] ;  /* 0x0000d900ff097b82 */ /* 0x000eb00000000800 */
[----:B------:R-:W3:Y:S01]  /*0080*/  LDC.64 R4, c[0x0][0x380] ;  /* 0x0000e000ff047b82 */ /* 0x000ee20000000a00 */
[----:B0-----:R-:W-:-:S07]  /*0090*/  IMAD R0, R3, UR6, R0 ;  /* 0x0000000603007c24 */ /* 0x001fce000f8e0200 */
[----:B------:R-:W0:Y:S01]  /*00a0*/  LDC.64 R6, c[0x0][0x388] ;  /* 0x0000e200ff067b82 */ /* 0x000e220000000a00 */
[----:B--2---:R-:W-:Y:S02]  /*00b0*/  IMAD R3, R9, UR7, R2 ;  /* 0x0000000709037c24 */ /* 0x004fe4000f8e0202 */
[----:B---3--:R-:W-:-:S06]  /*00c0*/  IMAD.WIDE.U32 R4, R0, 0x4, R4 ;  /* 0x0000000400047825 */ /* 0x008fcc00078e0004 */
[----:B-1----:R-:W2:Y:S01]  /*00d0*/  LDG.E R4, desc[UR4][R4.64] ;  /* 0x0000000404047981 */ /* 0x002ea2000c1e1900 */
[----:B0-----:R-:W-:-:S06]  /*00e0*/  IMAD.WIDE.U32 R6, R3, 0x4, R6 ;  /* 0x0000000403067825 */ /* 0x001fcc00078e0006 */
[----:B------:R-:W3:Y:S01]  /*00f0*/  LDG.E R6, desc[UR4][R6.64] ;  /* 0x0000000406067981 */ /* 0x000ee2000c1e1900 */
[----:B------:R-:W-:Y:S01]  /*0100*/  UMOV UR6, 0x54442d18 ;  /* 0x54442d1800067882 */ /* 0x000fe20000000000 */
[----:B------:R-:W-:Y:S01]  /*0110*/  UMOV UR7, 0x401921fb ;  /* 0x401921fb00077882 */ /* 0x000fe20000000000 */
[----:B------:R-:W-:Y:S01]  /*0120*/  IMAD R3, R0, 0x9c4, R3 ;  /* 0x000009c400037824 */ /* 0x000fe200078e0203 */
[----:B--2---:R-:W0:Y:S01]  /*0130*/  F2F.F64.F32 R8, R4 ;  /* 0x0000000400087310 */ /* 0x004e220000201800 */
[----:B------:R-:W-:-:S07]  /*0140*/  FMUL R2, R4, R4 ;  /* 0x0000000404027220 */ /* 0x000fce0000400000 */
[----:B---3--:R1:W2:Y:S01]  /*0150*/  F2F.F64.F32 R10, R6 ;  /* 0x00000006000a7310 */ /* 0x0082a20000201800 */
[----:B0-----:R-:W-:-:S07]  /*0160*/  DMUL R8, R8, UR6 ;  /* 0x0000000608087c28 */ /* 0x001fce0008000000 */
[----:B------:R-:W0:Y:S01]  /*0170*/  F2F.F64.F32 R4, R2 ;  /* 0x0000000200047310 */ /* 0x000e220000201800 */
[----:B-1----:R-:W-:Y:S01]  /*0180*/  FMUL R6, R6, R6 ;  /* 0x0000000606067220 */ /* 0x002fe20000400000 */
[----:B--2---:R-:W-:-:S06]  /*0190*/  DMUL R10, R10, UR6 ;  /* 0x000000060a0a7c28 */ /* 0x004fcc0008000000 */
[----:B------:R-:W1:Y:S01]  /*01a0*/  F2F.F64.F32 R6, R6 ;  /* 0x0000000600067310 */ /* 0x000e620000201800 */
[----:B0-----:R-:W-:-:S07]  /*01b0*/  DADD R4, R4, 20 ;  /* 0x4034000004047429 */ /* 0x001fce0000000000 */
[----:B------:R-:W0:Y:S01]  /*01c0*/  F2F.F32.F64 R8, R8 ;  /* 0x0000000800087310 */ /* 0x000e220000301000 */
[----:B-1----:R-:W-:-:S07]  /*01d0*/  DADD R4, R4, R6 ;  /* 0x0000000004047229 */ /* 0x002fce0000000006 */
[----:B------:R-:W1:Y:S01]  /*01e0*/  F2F.F32.F64 R10, R10 ;  /* 0x0000000a000a7310 */ /* 0x000e620000301000 */
[----:B0-----:R-:W-:-:S07]  /*01f0*/  FMUL.RZ R12, R8, 0.15915493667125701904 ;  /* 0x3e22f983080c7820 */ /* 0x001fce000040c000 */
[----:B------:R-:W-:Y:S01]  /*0200*/  MUFU.COS R12, R12 ;  /* 0x0000000c000c7308 */ /* 0x000fe20000000000 */
[----:B-1----:R-:W-:Y:S02]  /*0210*/  FMUL.RZ R13, R10, 0.15915493667125701904 ;  /* 0x3e22f9830a0d7820 */ /* 0x002fe4000040c000 */
[----:B------:R-:W0:Y:S05]  /*0220*/  LDC.64 R10, c[0x0][0x390] ;  /* 0x0000e400ff0a7b82 */ /* 0x000e2a0000000a00 */
[----:B------:R-:W1:Y:S02]  /*0230*/  MUFU.COS R13, R13 ;  /* 0x0000000d000d7308 */ /* 0x000e640000000000 */
[----:B-1----:R-:W-:Y:S01]  /*0240*/  FADD R8, R12, R13 ;  /* 0x0000000d0c087221 */ /* 0x002fe20000000000 */
[----:B0-----:R-:W-:-:S05]  /*0250*/  IMAD.WIDE.U32 R2, R3, 0x4, R10 ;  /* 0x0000000403027825 */ /* 0x001fca00078e000a */
[----:B------:R-:W0:Y:S02]  /*0260*/  F2F.F64.F32 R8, R8 ;  /* 0x0000000800087310 */ /* 0x000e240000201800 */
[----:B0-----:R-:W-:-:S10]  /*0270*/  DFMA R4, R8, -10, R4 ;  /* 0xc02400000804782b */ /* 0x001fd40000000004 */
[----:B------:R-:W0:Y:S02]  /*0280*/  F2F.F32.F64 R5, R4 ;  /* 0x0000000400057310 */ /* 0x000e240000301000 */
[----:B0-----:R-:W-:Y:S01]  /*0290*/  STG.E desc[UR4][R2.64], R5 ;  /* 0x0000000502007986 */ /* 0x001fe2000c101904 */
[----:B------:R-:W-:Y:S05]  /*02a0*/  EXIT ;  /* 0x000000000000794d */ /* 0x000fea0003800000 */
.L_x_0:
[----:B------:R-:W-:-:S00]  /*02b0*/  BRA `(.L_x_0) ;  /* 0xfffffffc00fc7947 */ /* 0x000fc0000383ffff */
[----:B------:R-:W-:-:S00]  /*02c0*/  NOP ;  /* 0x0000000000007918 */ /* 0x000fc00000000000 */
        /* <DEDUP_REMOVED lines=11> */
.L_x_1:


//--------------------- .nv.shared.reserved.0     --------------------------
	.section	.nv.shared.reserved.0,"aw",@nobits
	.weak		__nv_reservedSMEM_offset_0_alias
	.size		__nv_reservedSMEM_offset_0_alias, 0, 64
	.other		__nv_reservedSMEM_offset_0_alias,@"STO_CUDA_RESERVED_SHARED STV_DEFAULT"
__nv_reservedSMEM_offset_0_alias:
	.zero		0
	.zero		64


//--------------------- .nv.constant0._Z6KernelPfS_S_ --------------------------
	.section	.nv.constant0._Z6KernelPfS_S_,"a",@progbits
	.sectionflags	@""
	.align	4
.nv.constant0._Z6KernelPfS_S_:
	.zero		920


//--------------------- SYMBOLS --------------------------

	.type		.nv.reservedSmem.offset0,@object
	.size		.nv.reservedSmem.offset0,0x4
